	.headerflags	@"EF_CUDA_TEXMODE_UNIFIED EF_CUDA_64BIT_ADDRESS EF_CUDA_ACCELERATORS EF_CUDA_SM90 EF_CUDA_VIRTUAL_SM(EF_CUDA_SM90)"
	.elftype	@"ET_EXEC"


//--------------------- .nv.info                  --------------------------
	.section	.nv.info,"",@"SHT_CUDA_INFO"
	.align	4


	//----- nvinfo : EIATTR_REGCOUNT
	.align		4
        /*0000*/ 	.byte	0x04, 0x2f
        /*0002*/ 	.short	(.L_3 - .L_2)
	.align		4
.L_2:
        /*0004*/ 	.word	index@(triton_poi_fused__native_batch_norm_legit_no_training_convolution_relu_0)
        /*0008*/ 	.word	0x00000016


	//----- nvinfo : EIATTR_MIN_STACK_SIZE
	.align		4
.L_3:
        /*000c*/ 	.byte	0x04, 0x12
        /*000e*/ 	.short	(.L_5 - .L_4)
	.align		4
.L_4:
        /*0010*/ 	.word	index@(triton_poi_fused__native_batch_norm_legit_no_training_convolution_relu_0)
        /*0014*/ 	.word	0x00000000


	//----- nvinfo : EIATTR_FRAME_SIZE
	.align		4
.L_5:
        /*0018*/ 	.byte	0x04, 0x11
        /*001a*/ 	.short	(.L_7 - .L_6)
	.align		4
.L_6:
        /*001c*/ 	.word	index@(triton_poi_fused__native_batch_norm_legit_no_training_convolution_relu_0)
        /*0020*/ 	.word	0x00000000


	//----- nvinfo : EIATTR_MIN_STACK_SIZE
	.align		4
.L_7:
        /*0024*/ 	.byte	0x04, 0x12
        /*0026*/ 	.short	(.L_9 - .L_8)
	.align		4
.L_8:
        /*0028*/ 	.word	index@(triton_poi_fused__native_batch_norm_legit_no_training_convolution_relu_0)
        /*002c*/ 	.word	0x00000000
.L_9:


//--------------------- .nv.info.triton_poi_fused__native_batch_norm_legit_no_training_convolution_relu_0 --------------------------
	.section	.nv.info.triton_poi_fused__native_batch_norm_legit_no_training_convolution_relu_0,"",@"SHT_CUDA_INFO"
	.sectionflags	@""
	.align	4


	//----- nvinfo : EIATTR_CUDA_API_VERSION
	.align		4
        /*0000*/ 	.byte	0x04, 0x37
        /*0002*/ 	.short	(.L_11 - .L_10)
.L_10:
        /*0004*/ 	.word	0x0000007c


	//----- nvinfo : EIATTR_KPARAM_INFO
	.align		4
.L_11:
        /*0008*/ 	.byte	0x04, 0x17
        /*000a*/ 	.short	(.L_13 - .L_12)
.L_12:
        /*000c*/ 	.word	0x00000000
        /*0010*/ 	.short	0x0007
        /*0012*/ 	.short	0x0038
        /*0014*/ 	.byte	0x00, 0xf0, 0x11, 0x00


	//----- nvinfo : EIATTR_KPARAM_INFO
	.align		4
.L_13:
        /*0018*/ 	.byte	0x04, 0x17
        /*001a*/ 	.short	(.L_15 - .L_14)
.L_14:
        /*001c*/ 	.word	0x00000000
        /*0020*/ 	.short	0x0006
        /*0022*/ 	.short	0x0030
        /*0024*/ 	.byte	0x00, 0xf4, 0x21, 0x00


	//----- nvinfo : EIATTR_KPARAM_INFO
	.align		4
.L_15:
        /*0028*/ 	.byte	0x04, 0x17
        /*002a*/ 	.short	(.L_17 - .L_16)
.L_16:
        /*002c*/ 	.word	0x00000000
        /*0030*/ 	.short	0x0005
        /*0032*/ 	.short	0x0028
        /*0034*/ 	.byte	0x00, 0xf4, 0x21, 0x00


	//----- nvinfo : EIATTR_KPARAM_INFO
	.align		4
.L_17:
        /*0038*/ 	.byte	0x04, 0x17
        /*003a*/ 	.short	(.L_19 - .L_18)
.L_18:
        /*003c*/ 	.word	0x00000000
        /*0040*/ 	.short	0x0004
        /*0042*/ 	.short	0x0020
        /*0044*/ 	.byte	0x00, 0xf4, 0x21, 0x00


	//----- nvinfo : EIATTR_KPARAM_INFO
	.align		4
.L_19:
        /*0048*/ 	.byte	0x04, 0x17
        /*004a*/ 	.short	(.L_21 - .L_20)
.L_20:
        /*004c*/ 	.word	0x00000000
        /*0050*/ 	.short	0x0003
        /*0052*/ 	.short	0x0018
        /*0054*/ 	.byte	0x00, 0xf4, 0x21, 0x00


	//----- nvinfo : EIATTR_KPARAM_INFO
	.align		4
.L_21:
        /*0058*/ 	.byte	0x04, 0x17
        /*005a*/ 	.short	(.L_23 - .L_22)
.L_22:
        /*005c*/ 	.word	0x00000000
        /*0060*/ 	.short	0x0002
        /*0062*/ 	.short	0x0010
        /*0064*/ 	.byte	0x00, 0xf4, 0x21, 0x00


	//----- nvinfo : EIATTR_KPARAM_INFO
	.align		4
.L_23:
        /*0068*/ 	.byte	0x04, 0x17
        /*006a*/ 	.short	(.L_25 - .L_24)
.L_24:
        /*006c*/ 	.word	0x00000000
        /*0070*/ 	.short	0x0001
        /*0072*/ 	.short	0x0008
        /*0074*/ 	.byte	0x00, 0xf4, 0x21, 0x00


	//----- nvinfo : EIATTR_KPARAM_INFO
	.align		4
.L_25:
        /*0078*/ 	.byte	0x04, 0x17
        /*007a*/ 	.short	(.L_27 - .L_26)
.L_26:
        /*007c*/ 	.word	0x00000000
        /*0080*/ 	.short	0x0000
        /*0082*/ 	.short	0x0000
        /*0084*/ 	.byte	0x00, 0xf4, 0x21, 0x00


	//----- nvinfo : EIATTR_SPARSE_MMA_MASK
	.align		4
.L_27:
        /*0088*/ 	.byte	0x03, 0x50
        /*008a*/ 	.short	0x0000


	//----- nvinfo : EIATTR_MAXREG_COUNT
	.align		4
        /*008c*/ 	.byte	0x03, 0x1b
        /*008e*/ 	.short	0x00ff


	//----- nvinfo : EIATTR_EXIT_INSTR_OFFSETS
	.align		4
        /*0090*/ 	.byte	0x04, 0x1c
        /*0092*/ 	.short	(.L_29 - .L_28)


	//   ....[0]....
.L_28:
        /*0094*/ 	.word	0x000003b0


	//----- nvinfo : EIATTR_REQNTID
	.align		4
.L_29:
        /*0098*/ 	.byte	0x04, 0x10
        /*009a*/ 	.short	(.L_31 - .L_30)
.L_30:
        /*009c*/ 	.word	0x00000100
        /*00a0*/ 	.word	0x00000001
        /*00a4*/ 	.word	0x00000001


	//----- nvinfo : EIATTR_CBANK_PARAM_SIZE
	.align		4
.L_31:
        /*00a8*/ 	.byte	0x03, 0x19
        /*00aa*/ 	.short	0x003c


	//----- nvinfo : EIATTR_PARAM_CBANK
	.align		4
        /*00ac*/ 	.byte	0x04, 0x0a
        /*00ae*/ 	.short	(.L_33 - .L_32)
	.align		4
.L_32:
        /*00b0*/ 	.word	index@(.nv.constant0.triton_poi_fused__native_batch_norm_legit_no_training_convolution_relu_0)
        /*00b4*/ 	.short	0x0210
        /*00b6*/ 	.short	0x003c


	//----- nvinfo : EIATTR_SW_WAR
	.align		4
.L_33:
        /*00b8*/ 	.byte	0x04, 0x36
        /*00ba*/ 	.short	(.L_35 - .L_34)
.L_34:
        /*00bc*/ 	.word	0x00000008
.L_35:


//--------------------- .nv.callgraph             --------------------------
	.section	.nv.callgraph,"",@"SHT_CUDA_CALLGRAPH"
	.align	4
	.sectionentsize	8
	.align		4
        /*0000*/ 	.word	0x00000000
	.align		4
        /*0004*/ 	.word	0xffffffff
	.align		4
        /*0008*/ 	.word	0x00000000
	.align		4
        /*000c*/ 	.word	0xfffffffe
	.align		4
        /*0010*/ 	.word	0x00000000
	.align		4
        /*0014*/ 	.word	0xfffffffd
	.align		4
        /*0018*/ 	.word	0x00000000
	.align		4
        /*001c*/ 	.word	0xfffffffc


//--------------------- .nv.constant4             --------------------------
	.section	.nv.constant4,"a",@progbits
	.align	8
	.align		8
.nv.constant4:
        /*0000*/ 	.dword	_$_str
	.align		8
        /*0008*/ 	.dword	_$_str_$_2


//--------------------- .text.triton_poi_fused__native_batch_norm_legit_no_training_convolution_relu_0 --------------------------
	.section	.text.triton_poi_fused__native_batch_norm_legit_no_training_convolution_relu_0,"ax",@progbits
	.align	128
        .global         triton_poi_fused__native_batch_norm_legit_no_training_convolution_relu_0
        .type           triton_poi_fused__native_batch_norm_legit_no_training_convolution_relu_0,@function
        .size           triton_poi_fused__native_batch_norm_legit_no_training_convolution_relu_0,(.L_x_1 - triton_poi_fused__native_batch_norm_legit_no_training_convolution_relu_0)
        .other          triton_poi_fused__native_batch_norm_legit_no_training_convolution_relu_0,@"STO_CUDA_ENTRY STV_DEFAULT"
triton_poi_fused__native_batch_norm_legit_no_training_convolution_relu_0:
.text.triton_poi_fused__native_batch_norm_legit_no_training_convolution_relu_0:
[----:B------:R-:W-:Y:S01]  /*0000*/  LDC R1, c[0x0][0x28] ;  /* 0x00000a00ff017b82 */ /* 0x000fe20000000800 */
[----:B------:R-:W1:Y:S07]  /*0010*/  S2R R0, SR_TID.X ;  /* 0x0000000000007919 */ /* 0x000e6e0000002100 */
[----:B------:R-:W2:Y:S01]  /*0020*/  LDC.64 R14, c[0x0][0x228] ;  /* 0x00008a00ff0e7b82 */ /* 0x000ea20000000a00 */
[----:B------:R-:W-:Y:S01]  /*0030*/  ULDC.64 UR4, c[0x0][0x208] ;  /* 0x0000820000047ab9 */ /* 0x000fe20000000a00 */
[----:B------:R-:W3:Y:S06]  /*0040*/  S2R R5, SR_CTAID.X ;  /* 0x0000000000057919 */ /* 0x000eec0000002500 */
[----:B------:R-:W4:Y:S08]  /*0050*/  LDC.64 R10, c[0x0][0x218] ;  /* 0x00008600ff0a7b82 */ /* 0x000f300000000a00 */
[----:B------:R-:W5:Y:S08]  /*0060*/  LDC.64 R12, c[0x0][0x220] ;  /* 0x00008800ff0c7b82 */ /* 0x000f700000000a00 */
[----:B------:R-:W5:Y:S01]  /*0070*/  LDC.64 R16, c[0x0][0x230] ;  /* 0x00008c00ff107b82 */ /* 0x000f620000000a00 */
[----:B-1----:R-:W-:-:S02]  /*0080*/  SHF.L.U32 R0, R0, 0x1, RZ ;  /* 0x0000000100007819 */ /* 0x002fc400000006ff */
[----:B---3--:R-:W-:Y:S02]  /*0090*/  SHF.R.S32.HI R3, RZ, 0x16, R5 ;  /* 0x00000016ff037819 */ /* 0x008fe40000011405 */
[----:B------:R-:W-:Y:S02]  /*00a0*/  LOP3.LUT R0, R0, 0x1fe, RZ, 0xc0, !PT ;  /* 0x000001fe00007812 */ /* 0x000fe400078ec0ff */
[----:B------:R-:W-:Y:S02]  /*00b0*/  SGXT R3, R3, 0x1 ;  /* 0x000000010303781a */ /* 0x000fe40000000200 */
[----:B------:R-:W-:Y:S02]  /*00c0*/  LEA R0, R5, R0, 0x9 ;  /* 0x0000000005007211 */ /* 0x000fe400078e48ff */
[----:B------:R-:W1:Y:S02]  /*00d0*/  LDC.64 R4, c[0x0][0x238] ;  /* 0x00008e00ff047b82 */ /* 0x000e640000000a00 */
[----:B------:R-:W-:-:S04]  /*00e0*/  LEA.HI R3, R3, R0, RZ, 0xc ;  /* 0x0000000003037211 */ /* 0x000fc800078f60ff */
[----:B------:R-:W-:-:S04]  /*00f0*/  SHF.R.S32.HI R3, RZ, 0xc, R3 ;  /* 0x0000000cff037819 */ /* 0x000fc80000011403 */
[----:B------:R-:W-:-:S04]  /*0100*/  LEA.HI R2, R3, R3, RZ, 0x8 ;  /* 0x0000000303027211 */ /* 0x000fc800078f40ff */
[----:B------:R-:W-:-:S04]  /*0110*/  LOP3.LUT R2, R2, 0xffffff00, RZ, 0xc0, !PT ;  /* 0xffffff0002027812 */ /* 0x000fc800078ec0ff */
[----:B------:R-:W-:Y:S02]  /*0120*/  IADD3 R19, R3, -R2, RZ ;  /* 0x8000000203137210 */ /* 0x000fe40007ffe0ff */
[----:B------:R-:W3:Y:S03]  /*0130*/  LDC.64 R2, c[0x0][0x210] ;  /* 0x00008400ff027b82 */ /* 0x000ee60000000a00 */
[----:B--2---:R-:W-:-:S05]  /*0140*/  IMAD.WIDE R14, R19, 0x4, R14 ;  /* 0x00000004130e7825 */ /* 0x004fca00078e020e */
[----:B------:R2:W2:Y:S01]  /*0150*/  LDG.E.EL R18, desc[UR4][R14.64] ;  /* 0x000000040e127981 */ /* 0x0004a2000c2e1900 */
[----:B----4-:R-:W-:-:S04]  /*0160*/  IMAD.WIDE R10, R19, 0x4, R10 ;  /* 0x00000004130a7825 */ /* 0x010fc800078e020a */
[----:B-----5:R-:W-:Y:S01]  /*0170*/  IMAD.WIDE R12, R19, 0x4, R12 ;  /* 0x00000004130c7825 */ /* 0x020fe200078e020c */
[----:B------:R4:W5:Y:S04]  /*0180*/  LDG.E.EL R8, desc[UR4][R10.64] ;  /* 0x000000040a087981 */ /* 0x000968000c2e1900 */
[----:B------:R-:W5:Y:S01]  /*0190*/  LDG.E.EL R9, desc[UR4][R12.64] ;  /* 0x000000040c097981 */ /* 0x000f62000c2e1900 */
[----:B---3--:R-:W-:-:S05]  /*01a0*/  IMAD.WIDE R2, R0, 0x4, R2 ;  /* 0x0000000400027825 */ /* 0x008fca00078e0202 */
[----:B------:R-:W5:Y:S01]  /*01b0*/  LDG.E.64 R6, desc[UR4][R2.64] ;  /* 0x0000000402067981 */ /* 0x000f62000c1e1b00 */
[----:B0-2---:R-:W-:-:S04]  /*01c0*/  IMAD.WIDE R14, R19, 0x4, R16 ;  /* 0x00000004130e7825 */ /* 0x005fc800078e0210 */
[----:B-1----:R-:W-:Y:S02]  /*01d0*/  IMAD.WIDE R16, R19, 0x4, R4 ;  /* 0x0000000413107825 */ /* 0x002fe400078e0204 */
[----:B------:R-:W2:Y:S01]  /*01e0*/  LDG.E.EL R14, desc[UR4][R14.64] ;  /* 0x000000040e0e7981 */ /* 0x000ea2000c2e1900 */
[----:B----4-:R-:W-:Y:S01]  /*01f0*/  HFMA2.MMA R10, -RZ, RZ, 1.625, 0 ;  /* 0x3e800000ff0a7435 */ /* 0x010fe200000001ff */
[----:B------:R-:W0:Y:S02]  /*0200*/  LDC.64 R4, c[0x0][0x240] ;  /* 0x00009000ff047b82 */ /* 0x000e240000000a00 */
[----:B------:R-:W2:Y:S01]  /*0210*/  LDG.E.EL R17, desc[UR4][R16.64] ;  /* 0x0000000410117981 */ /* 0x000ea2000c2e1900 */
[----:B0-----:R-:W-:-:S04]  /*0220*/  IMAD.WIDE R4, R0, 0x4, R4 ;  /* 0x0000000400047825 */ /* 0x001fc800078e0204 */
[----:B------:R-:W-:-:S04]  /*0230*/  FADD R18, R18, 9.9999997473787516356e-06 ;  /* 0x3727c5ac12127421 */ /* 0x000fc80000000000 */
[----:B------:R-:W0:Y:S02]  /*0240*/  MUFU.SQRT R19, R18 ;  /* 0x0000001200137308 */ /* 0x000e240000002000 */
[C---:B0-----:R-:W-:Y:S02]  /*0250*/  FSETP.GT.AND P0, PT, R19.reuse, 8.50705917302346158658e+37, PT ;  /* 0x7e8000001300780b */ /* 0x041fe40003f04000 */
[----:B------:R-:W-:-:S11]  /*0260*/  FSETP.GEU.AND P1, PT, R19, 1.175494350822287508e-38, PT ;  /* 0x008000001300780b */ /* 0x000fd60003f2e000 */
[----:B------:R-:W-:-:S04]  /*0270*/  @P0 FMUL R19, R19, 0.25 ;  /* 0x3e80000013130820 */ /* 0x000fc80000400000 */
[----:B------:R-:W-:-:S06]  /*0280*/  @!P1 FMUL R19, R19, 16777216 ;  /* 0x4b80000013139820 */ /* 0x000fcc0000400000 */
[----:B------:R-:W0:Y:S01]  /*0290*/  MUFU.RCP R19, R19 ;  /* 0x0000001300137308 */ /* 0x000e220000001000 */
[----:B------:R-:W-:Y:S01]  /*02a0*/  FSEL R10, R10, 1, P0 ;  /* 0x3f8000000a0a7808 */ /* 0x000fe20000000000 */
[--C-:B-----5:R-:W-:Y:S01]  /*02b0*/  FADD R6, R6, R8.reuse ;  /* 0x0000000806067221 */ /* 0x120fe20000000000 */
[----:B------:R-:W-:-:S03]  /*02c0*/  FADD R7, R7, R8 ;  /* 0x0000000807077221 */ /* 0x000fc60000000000 */
[----:B------:R-:W-:Y:S01]  /*02d0*/  @!P1 FMUL R10, R10, 16777216 ;  /* 0x4b8000000a0a9820 */ /* 0x000fe20000400000 */
[C---:B------:R-:W-:Y:S01]  /*02e0*/  FADD R8, -R9.reuse, R6 ;  /* 0x0000000609087221 */ /* 0x040fe20000000100 */
[----:B------:R-:W-:Y:S02]  /*02f0*/  FADD R9, -R9, R7 ;  /* 0x0000000709097221 */ /* 0x000fe40000000100 */
[----:B0-----:R-:W-:-:S04]  /*0300*/  FMUL R10, R19, R10 ;  /* 0x0000000a130a7220 */ /* 0x001fc80000400000 */
[-C--:B------:R-:W-:Y:S01]  /*0310*/  FMUL R8, R8, R10.reuse ;  /* 0x0000000a08087220 */ /* 0x080fe20000400000 */
[----:B------:R-:W-:-:S03]  /*0320*/  FMUL R10, R9, R10 ;  /* 0x0000000a090a7220 */ /* 0x000fc60000400000 */
[C-C-:B--2---:R-:W-:Y:S01]  /*0330*/  FFMA R8, R14.reuse, R8, R17.reuse ;  /* 0x000000080e087223 */ /* 0x144fe20000000011 */
[----:B------:R-:W-:-:S04]  /*0340*/  FFMA R10, R14, R10, R17 ;  /* 0x0000000a0e0a7223 */ /* 0x000fc80000000011 */
[----:B------:R-:W-:Y:S02]  /*0350*/  FSETP.GEU.AND P0, PT, R8, RZ, PT ;  /* 0x000000ff0800720b */ /* 0x000fe40003f0e000 */
[----:B------:R-:W-:Y:S02]  /*0360*/  FSETP.GEU.AND P1, PT, R10, RZ, PT ;  /* 0x000000ff0a00720b */ /* 0x000fe40003f2e000 */
[----:B------:R-:W-:Y:S02]  /*0370*/  FSEL R8, R8, RZ, P0 ;  /* 0x000000ff08087208 */ /* 0x000fe40000000000 */
[----:B------:R-:W-:Y:S01]  /*0380*/  FSEL R9, R10, RZ, P1 ;  /* 0x000000ff0a097208 */ /* 0x000fe20000800000 */
[----:B------:R-:W-:Y:S04]  /*0390*/  STG.E.64 desc[UR4][R2.64], R6 ;  /* 0x0000000602007986 */ /* 0x000fe8000c101b04 */
[----:B------:R-:W-:Y:S01]  /*03a0*/  STG.E.64 desc[UR4][R4.64], R8 ;  /* 0x0000000804007986 */ /* 0x000fe2000c101b04 */
[----:B------:R-:W-:Y:S05]  /*03b0*/  EXIT ;  /* 0x000000000000794d */ /* 0x000fea0003800000 */
.L_x_0:
[----:B------:R-:W-:-:S00]  /*03c0*/  BRA `(.L_x_0) ;  /* 0xfffffffc00fc7947 */ /* 0x000fc0000383ffff */
[----:B------:R-:W-:-:S00]  /*03d0*/  NOP ;  /* 0x0000000000007918 */ /* 0x000fc00000000000 */
        /* <DEDUP_REMOVED lines=10> */
.L_x_1:


//--------------------- .nv.global.init           --------------------------
	.section	.nv.global.init,"aw",@progbits
.nv.global.init:
	.type		_$_str,@object
	.size		_$_str,(_$_str_$_2 - _$_str)
_$_str:
        /*0000*/ 	.byte	0x5f, 0x5f, 0x43, 0x55, 0x44, 0x41, 0x5f, 0x46, 0x54, 0x5a, 0x00
	.type		_$_str_$_2,@object
	.size		_$_str_$_2,(.L_1 - _$_str_$_2)
_$_str_$_2:
        /*000b*/ 	.byte	0x5f, 0x5f, 0x43, 0x55, 0x44, 0x41, 0x5f, 0x50, 0x52, 0x45, 0x43, 0x5f, 0x53, 0x51, 0x52, 0x54
        /*001b*/ 	.byte	0x00
.L_1:


//--------------------- .nv.constant0.triton_poi_fused__native_batch_norm_legit_no_training_convolution_relu_0 --------------------------
	.section	.nv.constant0.triton_poi_fused__native_batch_norm_legit_no_training_convolution_relu_0,"a",@progbits
	.sectionflags	@""
	.align	4
.nv.constant0.triton_poi_fused__native_batch_norm_legit_no_training_convolution_relu_0:
	.zero		588
